//
// Generated by NVIDIA NVVM Compiler
//
// Compiler Build ID: CL-36424714
// Cuda compilation tools, release 13.0, V13.0.88
// Based on NVVM 20.0.0
//

.version 9.0
.target sm_100
.address_size 64

	// .globl	_Z18calculate_productsPiS_S_m

.visible .entry _Z18calculate_productsPiS_S_m(
	.param .u64 .ptr .align 1 _Z18calculate_productsPiS_S_m_param_0,
	.param .u64 .ptr .align 1 _Z18calculate_productsPiS_S_m_param_1,
	.param .u64 .ptr .align 1 _Z18calculate_productsPiS_S_m_param_2,
	.param .u64 _Z18calculate_productsPiS_S_m_param_3
)
{
	.reg .b32 	%r<8>;
	.reg .b64 	%rd<13>;

	ld.param.u64 	%rd1, [_Z18calculate_productsPiS_S_m_param_0];
	ld.param.u64 	%rd2, [_Z18calculate_productsPiS_S_m_param_1];
	ld.param.u64 	%rd3, [_Z18calculate_productsPiS_S_m_param_2];
	cvta.to.global.u64 	%rd4, %rd1;
	cvta.to.global.u64 	%rd5, %rd3;
	cvta.to.global.u64 	%rd6, %rd2;
	mov.u32 	%r1, %ctaid.x;
	mov.u32 	%r2, %ntid.x;
	mov.u32 	%r3, %tid.x;
	mad.lo.s32 	%r4, %r1, %r2, %r3;
	mul.wide.u32 	%rd7, %r1, 4;
	add.s64 	%rd8, %rd6, %rd7;
	ld.global.u32 	%r5, [%rd8];
	mul.wide.u32 	%rd9, %r3, 4;
	add.s64 	%rd10, %rd5, %rd9;
	ld.global.u32 	%r6, [%rd10];
	mul.lo.s32 	%r7, %r6, %r5;
	mul.wide.s32 	%rd11, %r4, 4;
	add.s64 	%rd12, %rd4, %rd11;
	st.global.u32 	[%rd12], %r7;
	ret;

}
	// .globl	_Z17reduce_polynomialPiS_m
.visible .entry _Z17reduce_polynomialPiS_m(
	.param .u64 .ptr .align 1 _Z17reduce_polynomialPiS_m_param_0,
	.param .u64 .ptr .align 1 _Z17reduce_polynomialPiS_m_param_1,
	.param .u64 _Z17reduce_polynomialPiS_m_param_2
)
{
	.reg .pred 	%p<9>;
	.reg .b32 	%r<17>;
	.reg .b64 	%rd<29>;

	ld.param.u64 	%rd11, [_Z17reduce_polynomialPiS_m_param_0];
	ld.param.u64 	%rd12, [_Z17reduce_polynomialPiS_m_param_1];
	ld.param.u64 	%rd13, [_Z17reduce_polynomialPiS_m_param_2];
	mov.u32 	%r16, %ctaid.x;
	cvt.u64.u32 	%rd1, %r16;
	add.s64 	%rd15, %rd13, -1;
	and.b64  	%rd16, %rd15, 9223372036854775807;
	setp.ge.u64 	%p1, %rd16, %rd1;
	mov.b64 	%rd28, 0;
	@%p1 bra 	$L__BB1_5;
	and.b64  	%rd17, %rd13, -4294967296;
	setp.ne.s64 	%p2, %rd17, 0;
	@%p2 bra 	$L__BB1_3;
	cvt.u32.u64 	%r9, %rd13;
	cvt.u32.u64 	%r10, %rd1;
	rem.u32 	%r11, %r10, %r9;
	cvt.u64.u32 	%rd26, %r11;
	bra.uni 	$L__BB1_4;
$L__BB1_3:
	rem.u64 	%rd26, %rd1, %rd13;
$L__BB1_4:
	add.s64 	%rd28, %rd26, 1;
	cvt.u32.u64 	%r12, %rd13;
	add.s32 	%r16, %r12, -1;
$L__BB1_5:
	setp.lt.s32 	%p3, %r16, 0;
	setp.le.u64 	%p4, %rd13, %rd28;
	or.pred  	%p5, %p3, %p4;
	@%p5 bra 	$L__BB1_8;
	cvta.to.global.u64 	%rd19, %rd12;
	shl.b64 	%rd20, %rd1, 2;
	add.s64 	%rd7, %rd19, %rd20;
	ld.global.u32 	%r15, [%rd7];
	cvta.to.global.u64 	%rd8, %rd11;
$L__BB1_7:
	cvt.u64.u32 	%rd21, %r16;
	mad.lo.s64 	%rd22, %rd13, %rd21, %rd28;
	shl.b64 	%rd23, %rd22, 2;
	add.s64 	%rd24, %rd8, %rd23;
	ld.global.u32 	%r13, [%rd24];
	add.s32 	%r15, %r15, %r13;
	st.global.u32 	[%rd7], %r15;
	add.s32 	%r8, %r16, -1;
	setp.ne.s32 	%p6, %r16, 0;
	add.s64 	%rd25, %rd28, 1;
	and.b64  	%rd28, %rd25, 4294967295;
	setp.gt.u64 	%p7, %rd13, %rd28;
	and.pred  	%p8, %p6, %p7;
	mov.u32 	%r16, %r8;
	@%p8 bra 	$L__BB1_7;
$L__BB1_8:
	ret;

}


// ===== COMPILED SASS (sm_100) =====

	.target	sm_100

	.elftype	@"ET_EXEC"


//--------------------- .note.nv.tkinfo           --------------------------
	.section	.note.nv.tkinfo,"",@"SHT_NOTE"
	.sectionflags	@"SHF_NOTE_NV_TKINFO"
	.tkinfo
        /*0018*/ 	.word	0x00000002
        /*0030*/ 	.string	""
        /*0030*/ 	.string	"ptxas"
        /*0030*/ 	.string	"Cuda compilation tools, release 13.0, V13.0.88"
        /*0030*/ 	.string	"Build cuda_13.0.r13.0/compiler.36424714_0"
        /*0030*/ 	.string	"-arch sm_100 -m 64 "



//--------------------- .note.nv.cuinfo           --------------------------
	.section	.note.nv.cuinfo,"",@"SHT_NOTE"
	.sectionflags	@"SHF_NOTE_NV_CUINFO"
        /*0018*/ 	.short	0x0002
        /*001a*/ 	.short	0x0064
        /*001c*/ 	.short	0x0082
	.zero		2


//--------------------- .nv.info                  --------------------------
	.section	.nv.info,"",@"SHT_CUDA_INFO"
	.align	4


	//----- nvinfo : EIATTR_REGCOUNT
	.align		4
        /*0000*/ 	.byte	0x04, 0x2f
        /*0002*/ 	.short	(.L_1 - .L_0)
	.align		4
.L_0:
        /*0004*/ 	.word	index@(_Z18calculate_productsPiS_S_m)
        /*0008*/ 	.word	0x0000000c


	//----- nvinfo : EIATTR_FRAME_SIZE
	.align		4
.L_1:
        /*000c*/ 	.byte	0x04, 0x11
        /*000e*/ 	.short	(.L_3 - .L_2)
	.align		4
.L_2:
        /*0010*/ 	.word	index@(_Z18calculate_productsPiS_S_m)
        /*0014*/ 	.word	0x00000000


	//----- nvinfo : EIATTR_REGCOUNT
	.align		4
.L_3:
        /*0018*/ 	.byte	0x04, 0x2f
        /*001a*/ 	.short	(.L_5 - .L_4)
	.align		4
.L_4:
        /*001c*/ 	.word	index@(_Z17reduce_polynomialPiS_m)
        /*0020*/ 	.word	0x00000012


	//----- nvinfo : EIATTR_FRAME_SIZE
	.align		4
.L_5:
        /*0024*/ 	.byte	0x04, 0x11
        /*0026*/ 	.short	(.L_7 - .L_6)
	.align		4
.L_6:
        /*0028*/ 	.word	index@($__internal_0_$__cuda_sm20_rem_u64)
        /*002c*/ 	.word	0x00000000


	//----- nvinfo : EIATTR_FRAME_SIZE
	.align		4
.L_7:
        /*0030*/ 	.byte	0x04, 0x11
        /*0032*/ 	.short	(.L_9 - .L_8)
	.align		4
.L_8:
        /*0034*/ 	.word	index@(_Z17reduce_polynomialPiS_m)
        /*0038*/ 	.word	0x00000000


	//----- nvinfo : EIATTR_MIN_STACK_SIZE
	.align		4
.L_9:
        /*003c*/ 	.byte	0x04, 0x12
        /*003e*/ 	.short	(.L_11 - .L_10)
	.align		4
.L_10:
        /*0040*/ 	.word	index@(_Z17reduce_polynomialPiS_m)
        /*0044*/ 	.word	0x00000000


	//----- nvinfo : EIATTR_MIN_STACK_SIZE
	.align		4
.L_11:
        /*0048*/ 	.byte	0x04, 0x12
        /*004a*/ 	.short	(.L_13 - .L_12)
	.align		4
.L_12:
        /*004c*/ 	.word	index@(_Z18calculate_productsPiS_S_m)
        /*0050*/ 	.word	0x00000000
.L_13:


//--------------------- .nv.compat                --------------------------
	.section	.nv.compat,"",@"SHT_CUDA_COMPAT_INFO"
	.align	4
        /*0000*/ 	.byte	0x02, 0x09, 0x00, 0x00, 0x02, 0x02, 0x01, 0x00, 0x02, 0x05, 0x05, 0x00, 0x03, 0x07, 0x01, 0x01
        /*0010*/ 	.byte	0x02, 0x03, 0x00, 0x00, 0x02, 0x06, 0x01, 0x00, 0x04, 0x0b, 0x08, 0x00, 0x09, 0x00, 0x00, 0x00
        /*0020*/ 	.byte	0x00, 0x00, 0x00, 0x00


//--------------------- .nv.info._Z17reduce_polynomialPiS_m --------------------------
	.section	.nv.info._Z17reduce_polynomialPiS_m,"",@"SHT_CUDA_INFO"
	.sectionflags	@""
	.align	4


	//----- nvinfo : EIATTR_CUDA_API_VERSION
	.align		4
        /*0000*/ 	.byte	0x04, 0x37
        /*0002*/ 	.short	(.L_15 - .L_14)
.L_14:
        /*0004*/ 	.word	0x00000082


	//----- nvinfo : EIATTR_KPARAM_INFO
	.align		4
.L_15:
        /*0008*/ 	.byte	0x04, 0x17
        /*000a*/ 	.short	(.L_17 - .L_16)
.L_16:
        /*000c*/ 	.word	0x00000000
        /*0010*/ 	.short	0x0002
        /*0012*/ 	.short	0x0010
        /*0014*/ 	.byte	0x00, 0xf0, 0x21, 0x00


	//----- nvinfo : EIATTR_KPARAM_INFO
	.align		4
.L_17:
        /*0018*/ 	.byte	0x04, 0x17
        /*001a*/ 	.short	(.L_19 - .L_18)
.L_18:
        /*001c*/ 	.word	0x00000000
        /*0020*/ 	.short	0x0001
        /*0022*/ 	.short	0x0008
        /*0024*/ 	.byte	0x00, 0xf5, 0x21, 0x00


	//----- nvinfo : EIATTR_KPARAM_INFO
	.align		4
.L_19:
        /*0028*/ 	.byte	0x04, 0x17
        /*002a*/ 	.short	(.L_21 - .L_20)
.L_20:
        /*002c*/ 	.word	0x00000000
        /*0030*/ 	.short	0x0000
        /*0032*/ 	.short	0x0000
        /*0034*/ 	.byte	0x00, 0xf5, 0x21, 0x00


	//----- nvinfo : EIATTR_SPARSE_MMA_MASK
	.align		4
.L_21:
        /*0038*/ 	.byte	0x03, 0x50
        /*003a*/ 	.short	0x0000


	//----- nvinfo : EIATTR_MAXREG_COUNT
	.align		4
        /*003c*/ 	.byte	0x03, 0x1b
        /*003e*/ 	.short	0x00ff


	//----- nvinfo : EIATTR_MERCURY_ISA_VERSION
	.align		4
        /*0040*/ 	.byte	0x03, 0x5f
        /*0042*/ 	.short	0x0101


	//----- nvinfo : EIATTR_VRC_CTA_INIT_COUNT
	.align		4
        /*0044*/ 	.byte	0x02, 0x4a
	.zero		1
	.zero		1


	//----- nvinfo : EIATTR_EXIT_INSTR_OFFSETS
	.align		4
        /*0048*/ 	.byte	0x04, 0x1c
        /*004a*/ 	.short	(.L_23 - .L_22)


	//   ....[0]....
.L_22:
        /*004c*/ 	.word	0x000002c0


	//   ....[1]....
        /*0050*/ 	.word	0x00000440


	//----- nvinfo : EIATTR_CRS_STACK_SIZE
	.align		4
.L_23:
        /*0054*/ 	.byte	0x04, 0x1e
        /*0056*/ 	.short	(.L_25 - .L_24)
.L_24:
        /*0058*/ 	.word	0x00000000


	//----- nvinfo : EIATTR_CBANK_PARAM_SIZE
	.align		4
.L_25:
        /*005c*/ 	.byte	0x03, 0x19
        /*005e*/ 	.short	0x0018


	//----- nvinfo : EIATTR_PARAM_CBANK
	.align		4
        /*0060*/ 	.byte	0x04, 0x0a
        /*0062*/ 	.short	(.L_27 - .L_26)
	.align		4
.L_26:
        /*0064*/ 	.word	index@(.nv.constant0._Z17reduce_polynomialPiS_m)
        /*0068*/ 	.short	0x0380
        /*006a*/ 	.short	0x0018


	//----- nvinfo : EIATTR_SW_WAR
	.align		4
.L_27:
        /*006c*/ 	.byte	0x04, 0x36
        /*006e*/ 	.short	(.L_29 - .L_28)
.L_28:
        /*0070*/ 	.word	0x00000008
.L_29:


//--------------------- .nv.info._Z18calculate_productsPiS_S_m --------------------------
	.section	.nv.info._Z18calculate_productsPiS_S_m,"",@"SHT_CUDA_INFO"
	.sectionflags	@""
	.align	4


	//----- nvinfo : EIATTR_CUDA_API_VERSION
	.align		4
        /*0000*/ 	.byte	0x04, 0x37
        /*0002*/ 	.short	(.L_31 - .L_30)
.L_30:
        /*0004*/ 	.word	0x00000082


	//----- nvinfo : EIATTR_KPARAM_INFO
	.align		4
.L_31:
        /*0008*/ 	.byte	0x04, 0x17
        /*000a*/ 	.short	(.L_33 - .L_32)
.L_32:
        /*000c*/ 	.word	0x00000000
        /*0010*/ 	.short	0x0003
        /*0012*/ 	.short	0x0018
        /*0014*/ 	.byte	0x00, 0xf0, 0x21, 0x00


	//----- nvinfo : EIATTR_KPARAM_INFO
	.align		4
.L_33:
        /*0018*/ 	.byte	0x04, 0x17
        /*001a*/ 	.short	(.L_35 - .L_34)
.L_34:
        /*001c*/ 	.word	0x00000000
        /*0020*/ 	.short	0x0002
        /*0022*/ 	.short	0x0010
        /*0024*/ 	.byte	0x00, 0xf5, 0x21, 0x00


	//----- nvinfo : EIATTR_KPARAM_INFO
	.align		4
.L_35:
        /*0028*/ 	.byte	0x04, 0x17
        /*002a*/ 	.short	(.L_37 - .L_36)
.L_36:
        /*002c*/ 	.word	0x00000000
        /*0030*/ 	.short	0x0001
        /*0032*/ 	.short	0x0008
        /*0034*/ 	.byte	0x00, 0xf5, 0x21, 0x00


	//----- nvinfo : EIATTR_KPARAM_INFO
	.align		4
.L_37:
        /*0038*/ 	.byte	0x04, 0x17
        /*003a*/ 	.short	(.L_39 - .L_38)
.L_38:
        /*003c*/ 	.word	0x00000000
        /*0040*/ 	.short	0x0000
        /*0042*/ 	.short	0x0000
        /*0044*/ 	.byte	0x00, 0xf5, 0x21, 0x00


	//----- nvinfo : EIATTR_SPARSE_MMA_MASK
	.align		4
.L_39:
        /*0048*/ 	.byte	0x03, 0x50
        /*004a*/ 	.short	0x0000


	//----- nvinfo : EIATTR_MAXREG_COUNT
	.align		4
        /*004c*/ 	.byte	0x03, 0x1b
        /*004e*/ 	.short	0x00ff


	//----- nvinfo : EIATTR_MERCURY_ISA_VERSION
	.align		4
        /*0050*/ 	.byte	0x03, 0x5f
        /*0052*/ 	.short	0x0101


	//----- nvinfo : EIATTR_VRC_CTA_INIT_COUNT
	.align		4
        /*0054*/ 	.byte	0x02, 0x4a
	.zero		1
	.zero		1


	//----- nvinfo : EIATTR_EXIT_INSTR_OFFSETS
	.align		4
        /*0058*/ 	.byte	0x04, 0x1c
        /*005a*/ 	.short	(.L_41 - .L_40)


	//   ....[0]....
.L_40:
        /*005c*/ 	.word	0x00000100


	//----- nvinfo : EIATTR_CBANK_PARAM_SIZE
	.align		4
.L_41:
        /*0060*/ 	.byte	0x03, 0x19
        /*0062*/ 	.short	0x0020


	//----- nvinfo : EIATTR_PARAM_CBANK
	.align		4
        /*0064*/ 	.byte	0x04, 0x0a
        /*0066*/ 	.short	(.L_43 - .L_42)
	.align		4
.L_42:
        /*0068*/ 	.word	index@(.nv.constant0._Z18calculate_productsPiS_S_m)
        /*006c*/ 	.short	0x0380
        /*006e*/ 	.short	0x0020


	//----- nvinfo : EIATTR_SW_WAR
	.align		4
.L_43:
        /*0070*/ 	.byte	0x04, 0x36
        /*0072*/ 	.short	(.L_45 - .L_44)
.L_44:
        /*0074*/ 	.word	0x00000008
.L_45:


//--------------------- .nv.callgraph             --------------------------
	.section	.nv.callgraph,"",@"SHT_CUDA_CALLGRAPH"
	.align	4
	.sectionentsize	8
	.align		4
        /*0000*/ 	.word	0x00000000
	.align		4
        /*0004*/ 	.word	0xffffffff
	.align		4
        /*0008*/ 	.word	0x00000000
	.align		4
        /*000c*/ 	.word	0xfffffffe
	.align		4
        /*0010*/ 	.word	0x00000000
	.align		4
        /*0014*/ 	.word	0xfffffffd
	.align		4
        /*0018*/ 	.word	0x00000000
	.align		4
        /*001c*/ 	.word	0xfffffffc


//--------------------- .text._Z17reduce_polynomialPiS_m --------------------------
	.section	.text._Z17reduce_polynomialPiS_m,"ax",@progbits
	.align	128
        .global         _Z17reduce_polynomialPiS_m
        .type           _Z17reduce_polynomialPiS_m,@function
        .size           _Z17reduce_polynomialPiS_m,(.L_x_6 - _Z17reduce_polynomialPiS_m)
        .other          _Z17reduce_polynomialPiS_m,@"STO_CUDA_ENTRY STV_DEFAULT"
_Z17reduce_polynomialPiS_m:
.text._Z17reduce_polynomialPiS_m:
[----:B------:R-:W-:Y:S08]  /*0000*/  LDC R1, c[0x0][0x37c] ;  /* 0x0000df00ff017b82 */ /* 0x000ff00000000800 */
[----:B------:R-:W0:Y:S01]  /*0010*/  LDC.64 R2, c[0x0][0x390] ;  /* 0x0000e400ff027b82 */ /* 0x000e220000000a00 */
[----:B------:R-:W-:Y:S02]  /*0020*/  IMAD.MOV.U32 R13, RZ, RZ, RZ ;  /* 0x000000ffff0d7224 */ /* 0x000fe400078e00ff */
[----:B------:R-:W-:-:S05]  /*0030*/  IMAD.MOV.U32 R7, RZ, RZ, RZ ;  /* 0x000000ffff077224 */ /* 0x000fca00078e00ff */
[----:B------:R-:W1:Y:S01]  /*0040*/  S2UR UR6, SR_CTAID.X ;  /* 0x00000000000679c3 */ /* 0x000e620000002500 */
[----:B0-----:R-:W-:-:S04]  /*0050*/  IADD3 R4, P0, PT, R2, -0x1, RZ ;  /* 0xffffffff02047810 */ /* 0x001fc80007f1e0ff */
[----:B------:R-:W-:Y:S02]  /*0060*/  IADD3.X R0, PT, PT, R3, -0x1, RZ, P0, !PT ;  /* 0xffffffff03007810 */ /* 0x000fe400007fe4ff */
[----:B-1----:R-:W-:Y:S01]  /*0070*/  ISETP.GE.U32.AND P0, PT, R4, UR6, PT ;  /* 0x0000000604007c0c */ /* 0x002fe2000bf06070 */
[----:B------:R-:W-:Y:S01]  /*0080*/  IMAD.U32 R11, RZ, RZ, UR6 ;  /* 0x00000006ff0b7e24 */ /* 0x000fe2000f8e00ff */
[----:B------:R-:W-:-:S04]  /*0090*/  LOP3.LUT R0, R0, 0x7fffffff, RZ, 0xc0, !PT ;  /* 0x7fffffff00007812 */ /* 0x000fc800078ec0ff */
[----:B------:R-:W-:-:S13]  /*00a0*/  ISETP.GE.U32.AND.EX P0, PT, R0, RZ, PT, P0 ;  /* 0x000000ff0000720c */ /* 0x000fda0003f06100 */
[----:B------:R-:W-:Y:S05]  /*00b0*/  @P0 BRA `(.L_x_0) ;  /* 0x0000000000700947 */ /* 0x000fea0003800000 */
[----:B------:R-:W-:-:S13]  /*00c0*/  ISETP.NE.U32.AND P0, PT, R3, RZ, PT ;  /* 0x000000ff0300720c */ /* 0x000fda0003f05070 */
[----:B------:R-:W-:Y:S05]  /*00d0*/  @P0 BRA `(.L_x_1) ;  /* 0x0000000000500947 */ /* 0x000fea0003800000 */
[----:B------:R-:W0:Y:S01]  /*00e0*/  I2F.U32.RP R0, R2 ;  /* 0x0000000200007306 */ /* 0x000e220000209000 */
[----:B------:R-:W-:-:S07]  /*00f0*/  ISETP.NE.U32.AND P1, PT, R2, RZ, PT ;  /* 0x000000ff0200720c */ /* 0x000fce0003f25070 */
[----:B0-----:R-:W0:Y:S02]  /*0100*/  MUFU.RCP R0, R0 ;  /* 0x0000000000007308 */ /* 0x001e240000001000 */
[----:B0-----:R-:W-:-:S06]  /*0110*/  IADD3 R4, PT, PT, R0, 0xffffffe, RZ ;  /* 0x0ffffffe00047810 */ /* 0x001fcc0007ffe0ff */
[----:B------:R0:W1:Y:S02]  /*0120*/  F2I.FTZ.U32.TRUNC.NTZ R5, R4 ;  /* 0x0000000400057305 */ /* 0x000064000021f000 */
[----:B0-----:R-:W-:Y:S02]  /*0130*/  IMAD.MOV.U32 R4, RZ, RZ, RZ ;  /* 0x000000ffff047224 */ /* 0x001fe400078e00ff */
[----:B-1----:R-:W-:-:S04]  /*0140*/  IMAD.MOV R3, RZ, RZ, -R5 ;  /* 0x000000ffff037224 */ /* 0x002fc800078e0a05 */
[----:B------:R-:W-:-:S04]  /*0150*/  IMAD R3, R3, R2, RZ ;  /* 0x0000000203037224 */ /* 0x000fc800078e02ff */
[----:B------:R-:W-:-:S06]  /*0160*/  IMAD.HI.U32 R5, R5, R3, R4 ;  /* 0x0000000305057227 */ /* 0x000fcc00078e0004 */
[----:B------:R-:W-:-:S05]  /*0170*/  IMAD.HI.U32 R5, R5, UR6, RZ ;  /* 0x0000000605057c27 */ /* 0x000fca000f8e00ff */
[----:B------:R-:W-:-:S05]  /*0180*/  IADD3 R5, PT, PT, -R5, RZ, RZ ;  /* 0x000000ff05057210 */ /* 0x000fca0007ffe1ff */
[----:B------:R-:W-:Y:S02]  /*0190*/  IMAD R3, R2, R5, UR6 ;  /* 0x0000000602037e24 */ /* 0x000fe4000f8e0205 */
[----:B------:R-:W-:-:S03]  /*01a0*/  IMAD.MOV.U32 R5, RZ, RZ, RZ ;  /* 0x000000ffff057224 */ /* 0x000fc600078e00ff */
[----:B------:R-:W-:-:S13]  /*01b0*/  ISETP.GE.U32.AND P0, PT, R3, R2, PT ;  /* 0x000000020300720c */ /* 0x000fda0003f06070 */
[----:B------:R-:W-:-:S05]  /*01c0*/  @P0 IMAD.IADD R3, R3, 0x1, -R2 ;  /* 0x0000000103030824 */ /* 0x000fca00078e0a02 */
[----:B------:R-:W-:-:S13]  /*01d0*/  ISETP.GE.U32.AND P0, PT, R3, R2, PT ;  /* 0x000000020300720c */ /* 0x000fda0003f06070 */
[----:B------:R-:W-:Y:S01]  /*01e0*/  @P0 IMAD.IADD R3, R3, 0x1, -R2 ;  /* 0x0000000103030824 */ /* 0x000fe200078e0a02 */
[----:B------:R-:W-:-:S04]  /*01f0*/  @!P1 LOP3.LUT R3, RZ, R2, RZ, 0x33, !PT ;  /* 0x00000002ff039212 */ /* 0x000fc800078e33ff */
[----:B------:R-:W-:Y:S01]  /*0200*/  MOV R4, R3 ;  /* 0x0000000300047202 */ /* 0x000fe20000000f00 */
[----:B------:R-:W-:Y:S06]  /*0210*/  BRA `(.L_x_2) ;  /* 0x0000000000087947 */ /* 0x000fec0003800000 */
.L_x_1:
[----:B------:R-:W-:-:S07]  /*0220*/  MOV R0, 0x240 ;  /* 0x0000024000007802 */ /* 0x000fce0000000f00 */
[----:B------:R-:W-:Y:S05]  /*0230*/  CALL.REL.NOINC `($__internal_0_$__cuda_sm20_rem_u64) ;  /* 0x0000000000847944 */ /* 0x000fea0003c00000 */
.L_x_2:
[----:B------:R-:W0:Y:S01]  /*0240*/  LDC R2, c[0x0][0x390] ;  /* 0x0000e400ff027b82 */ /* 0x000e220000000800 */
[----:B------:R-:W-:-:S05]  /*0250*/  IADD3 R13, P0, PT, R4, 0x1, RZ ;  /* 0x00000001040d7810 */ /* 0x000fca0007f1e0ff */
[----:B------:R-:W-:Y:S01]  /*0260*/  IMAD.X R7, RZ, RZ, R5, P0 ;  /* 0x000000ffff077224 */ /* 0x000fe200000e0605 */
[----:B0-----:R-:W-:-:S07]  /*0270*/  IADD3 R11, PT, PT, R2, -0x1, RZ ;  /* 0xffffffff020b7810 */ /* 0x001fce0007ffe0ff */
.L_x_0:
[----:B------:R-:W0:Y:S01]  /*0280*/  LDCU UR7, c[0x0][0x394] ;  /* 0x00007280ff0777ac */ /* 0x000e220008000800 */
[----:B------:R-:W-:-:S04]  /*0290*/  ISETP.GE.U32.AND P0, PT, R13, R2, PT ;  /* 0x000000020d00720c */ /* 0x000fc80003f06070 */
[----:B0-----:R-:W-:-:S04]  /*02a0*/  ISETP.GE.U32.AND.EX P0, PT, R7, UR7, PT, P0 ;  /* 0x0000000707007c0c */ /* 0x001fc8000bf06100 */
[----:B------:R-:W-:-:S13]  /*02b0*/  ISETP.LT.OR P0, PT, R11, RZ, P0 ;  /* 0x000000ff0b00720c */ /* 0x000fda0000701670 */
[----:B------:R-:W-:Y:S05]  /*02c0*/  @P0 EXIT ;  /* 0x000000000000094d */ /* 0x000fea0003800000 */
[----:B------:R-:W0:Y:S01]  /*02d0*/  LDCU.64 UR4, c[0x0][0x388] ;  /* 0x00007100ff0477ac */ /* 0x000e220008000a00 */
[----:B------:R-:W1:Y:S01]  /*02e0*/  LDC.64 R14, c[0x0][0x380] ;  /* 0x0000e000ff0e7b82 */ /* 0x000e620000000a00 */
[----:B------:R-:W2:Y:S01]  /*02f0*/  LDCU.64 UR8, c[0x0][0x358] ;  /* 0x00006b00ff0877ac */ /* 0x000ea20008000a00 */
[----:B0-----:R-:W-:-:S04]  /*0300*/  ULEA UR4, UP0, UR6, UR4, 0x2 ;  /* 0x0000000406047291 */ /* 0x001fc8000f8010ff */
[----:B------:R-:W-:Y:S02]  /*0310*/  ULEA.HI.X UR5, UR6, UR5, URZ, 0x2, UP0 ;  /* 0x0000000506057291 */ /* 0x000fe400080f14ff */
[----:B------:R-:W-:-:S04]  /*0320*/  IMAD.U32 R4, RZ, RZ, UR4 ;  /* 0x00000004ff047e24 */ /* 0x000fc8000f8e00ff */
[----:B------:R-:W-:-:S05]  /*0330*/  IMAD.U32 R5, RZ, RZ, UR5 ;  /* 0x00000005ff057e24 */ /* 0x000fca000f8e00ff */
[----:B--2---:R0:W5:Y:S02]  /*0340*/  LDG.E R3, desc[UR8][R4.64] ;  /* 0x0000000804037981 */ /* 0x004164000c1e1900 */
.L_x_3:
[----:B------:R-:W-:-:S05]  /*0350*/  MOV R6, R13 ;  /* 0x0000000d00067202 */ /* 0x000fca0000000f00 */
[----:B------:R-:W-:-:S04]  /*0360*/  IMAD.WIDE.U32 R6, R11, R2, R6 ;  /* 0x000000020b067225 */ /* 0x000fc800078e0006 */
[----:B------:R-:W-:Y:S01]  /*0370*/  IMAD R0, R11, UR7, R7 ;  /* 0x000000070b007c24 */ /* 0x000fe2000f8e0207 */
[----:B-1----:R-:W-:-:S04]  /*0380*/  LEA R8, P0, R6, R14, 0x2 ;  /* 0x0000000e06087211 */ /* 0x002fc800078010ff */
[----:B------:R-:W-:-:S05]  /*0390*/  LEA.HI.X R9, R6, R15, R0, 0x2, P0 ;  /* 0x0000000f06097211 */ /* 0x000fca00000f1400 */
[----:B--2---:R-:W2:Y:S01]  /*03a0*/  LDG.E R8, desc[UR8][R8.64] ;  /* 0x0000000808087981 */ /* 0x004ea2000c1e1900 */
[----:B------:R-:W-:Y:S01]  /*03b0*/  VIADD R13, R13, 0x1 ;  /* 0x000000010d0d7836 */ /* 0x000fe20000000000 */
[C---:B------:R-:W-:Y:S01]  /*03c0*/  ISETP.NE.AND P1, PT, R11.reuse, RZ, PT ;  /* 0x000000ff0b00720c */ /* 0x040fe20003f25270 */
[----:B------:R-:W-:Y:S01]  /*03d0*/  IMAD.MOV.U32 R7, RZ, RZ, RZ ;  /* 0x000000ffff077224 */ /* 0x000fe200078e00ff */
[----:B------:R-:W-:Y:S02]  /*03e0*/  IADD3 R11, PT, PT, R11, -0x1, RZ ;  /* 0xffffffff0b0b7810 */ /* 0x000fe40007ffe0ff */
[----:B------:R-:W-:-:S04]  /*03f0*/  ISETP.GE.U32.AND P0, PT, R13, R2, PT ;  /* 0x000000020d00720c */ /* 0x000fc80003f06070 */
[----:B------:R-:W-:Y:S01]  /*0400*/  ISETP.GE.U32.AND.EX P0, PT, RZ, UR7, PT, P0 ;  /* 0x00000007ff007c0c */ /* 0x000fe2000bf06100 */
[----:B--2--5:R-:W-:-:S05]  /*0410*/  IMAD.IADD R3, R8, 0x1, R3 ;  /* 0x0000000108037824 */ /* 0x024fca00078e0203 */
[----:B------:R2:W-:Y:S07]  /*0420*/  STG.E desc[UR8][R4.64], R3 ;  /* 0x0000000304007986 */ /* 0x0005ee000c101908 */
[----:B------:R-:W-:Y:S05]  /*0430*/  @!P0 BRA P1, `(.L_x_3) ;  /* 0xfffffffc00c48947 */ /* 0x000fea000083ffff */
[----:B------:R-:W-:Y:S05]  /*0440*/  EXIT ;  /* 0x000000000000794d */ /* 0x000fea0003800000 */
        .weak           $__internal_0_$__cuda_sm20_rem_u64
        .type           $__internal_0_$__cuda_sm20_rem_u64,@function
        .size           $__internal_0_$__cuda_sm20_rem_u64,(.L_x_6 - $__internal_0_$__cuda_sm20_rem_u64)
$__internal_0_$__cuda_sm20_rem_u64:
[----:B------:R-:W0:Y:S01]  /*0450*/  LDCU.64 UR4, c[0x0][0x390] ;  /* 0x00007200ff0477ac */ /* 0x000e220008000a00 */
[----:B------:R-:W1:Y:S01]  /*0460*/  LDC.64 R2, c[0x0][0x390] ;  /* 0x0000e400ff027b82 */ /* 0x000e620000000a00 */
[----:B0-----:R-:W0:Y:S08]  /*0470*/  I2F.U64.RP R8, UR4 ;  /* 0x0000000400087d12 */ /* 0x001e300008309000 */
[----:B0-----:R-:W0:Y:S02]  /*0480*/  MUFU.RCP R8, R8 ;  /* 0x0000000800087308 */ /* 0x001e240000001000 */
[----:B0-----:R-:W-:-:S06]  /*0490*/  VIADD R4, R8, 0x1ffffffe ;  /* 0x1ffffffe08047836 */ /* 0x001fcc0000000000 */
[----:B------:R-:W1:Y:S02]  /*04a0*/  F2I.U64.TRUNC R4, R4 ;  /* 0x0000000400047311 */ /* 0x000e64000020d800 */
[----:B-1----:R-:W-:-:S04]  /*04b0*/  IMAD.WIDE.U32 R6, R4, R2, RZ ;  /* 0x0000000204067225 */ /* 0x002fc800078e00ff */
[----:B------:R-:W-:Y:S01]  /*04c0*/  IMAD R7, R4, R3, R7 ;  /* 0x0000000304077224 */ /* 0x000fe200078e0207 */
[----:B------:R-:W-:-:S03]  /*04d0*/  IADD3 R9, P0, PT, RZ, -R6, RZ ;  /* 0x80000006ff097210 */ /* 0x000fc60007f1e0ff */
[----:B------:R-:W-:Y:S02]  /*04e0*/  IMAD R7, R5, R2, R7 ;  /* 0x0000000205077224 */ /* 0x000fe400078e0207 */
[----:B------:R-:W-:-:S03]  /*04f0*/  IMAD.HI.U32 R6, R4, R9, RZ ;  /* 0x0000000904067227 */ /* 0x000fc600078e00ff */
[----:B------:R-:W-:Y:S01]  /*0500*/  IADD3.X R11, PT, PT, RZ, ~R7, RZ, P0, !PT ;  /* 0x80000007ff0b7210 */ /* 0x000fe200007fe4ff */
[----:B------:R-:W-:-:S04]  /*0510*/  IMAD.MOV.U32 R7, RZ, RZ, R4 ;  /* 0x000000ffff077224 */ /* 0x000fc800078e0004 */
[----:B------:R-:W-:-:S04]  /*0520*/  IMAD.WIDE.U32 R6, P0, R4, R11, R6 ;  /* 0x0000000b04067225 */ /* 0x000fc80007800006 */
[C---:B------:R-:W-:Y:S02]  /*0530*/  IMAD R13, R5.reuse, R11, RZ ;  /* 0x0000000b050d7224 */ /* 0x040fe400078e02ff */
[----:B------:R-:W-:-:S04]  /*0540*/  IMAD.HI.U32 R6, P1, R5, R9, R6 ;  /* 0x0000000905067227 */ /* 0x000fc80007820006 */
[----:B------:R-:W-:Y:S01]  /*0550*/  IMAD.HI.U32 R11, R5, R11, RZ ;  /* 0x0000000b050b7227 */ /* 0x000fe200078e00ff */
[----:B------:R-:W-:-:S03]  /*0560*/  IADD3 R7, P2, PT, R13, R6, RZ ;  /* 0x000000060d077210 */ /* 0x000fc60007f5e0ff */
[----:B------:R-:W-:Y:S02]  /*0570*/  IMAD.X R6, R11, 0x1, R5, P0 ;  /* 0x000000010b067824 */ /* 0x000fe400000e0605 */
[----:B------:R-:W-:-:S03]  /*0580*/  IMAD.WIDE.U32 R4, R7, R2, RZ ;  /* 0x0000000207047225 */ /* 0x000fc600078e00ff */
[----:B------:R-:W-:Y:S01]  /*0590*/  IADD3.X R9, PT, PT, RZ, RZ, R6, P2, P1 ;  /* 0x000000ffff097210 */ /* 0x000fe200017e2406 */
[----:B------:R-:W-:Y:S01]  /*05a0*/  IMAD R5, R7, R3, R5 ;  /* 0x0000000307057224 */ /* 0x000fe200078e0205 */
[----:B------:R-:W-:-:S03]  /*05b0*/  IADD3 R11, P0, PT, RZ, -R4, RZ ;  /* 0x80000004ff0b7210 */ /* 0x000fc60007f1e0ff */
[----:B------:R-:W-:Y:S02]  /*05c0*/  IMAD R5, R9, R2, R5 ;  /* 0x0000000209057224 */ /* 0x000fe400078e0205 */
[----:B------:R-:W-:-:S03]  /*05d0*/  IMAD.HI.U32 R6, R7, R11, RZ ;  /* 0x0000000b07067227 */ /* 0x000fc600078e00ff */
[----:B------:R-:W-:Y:S01]  /*05e0*/  IADD3.X R4, PT, PT, RZ, ~R5, RZ, P0, !PT ;  /* 0x80000005ff047210 */ /* 0x000fe200007fe4ff */
[----:B------:R-:W-:-:S04]  /*05f0*/  IMAD.MOV.U32 R5, RZ, RZ, RZ ;  /* 0x000000ffff057224 */ /* 0x000fc800078e00ff */
[----:B------:R-:W-:-:S04]  /*0600*/  IMAD.WIDE.U32 R6, P0, R7, R4, R6 ;  /* 0x0000000407067225 */ /* 0x000fc80007800006 */
[C---:B------:R-:W-:Y:S02]  /*0610*/  IMAD R8, R9.reuse, R4, RZ ;  /* 0x0000000409087224 */ /* 0x040fe400078e02ff */
[----:B------:R-:W-:-:S04]  /*0620*/  IMAD.HI.U32 R7, P1, R9, R11, R6 ;  /* 0x0000000b09077227 */ /* 0x000fc80007820006 */
[----:B------:R-:W-:Y:S01]  /*0630*/  IMAD.HI.U32 R6, R9, R4, RZ ;  /* 0x0000000409067227 */ /* 0x000fe200078e00ff */
[----:B------:R-:W-:-:S03]  /*0640*/  IADD3 R7, P2, PT, R8, R7, RZ ;  /* 0x0000000708077210 */ /* 0x000fc60007f5e0ff */
[----:B------:R-:W-:Y:S02]  /*0650*/  IMAD.X R9, R6, 0x1, R9, P0 ;  /* 0x0000000106097824 */ /* 0x000fe400000e0609 */
[----:B------:R-:W-:-:S03]  /*0660*/  IMAD.HI.U32 R4, R7, UR6, RZ ;  /* 0x0000000607047c27 */ /* 0x000fc6000f8e00ff */
[----:B------:R-:W-:Y:S01]  /*0670*/  IADD3.X R9, PT, PT, RZ, RZ, R9, P2, P1 ;  /* 0x000000ffff097210 */ /* 0x000fe200017e2409 */
[----:B------:R-:W-:-:S04]  /*0680*/  IMAD.WIDE.U32 R4, RZ, R7, R4 ;  /* 0x00000007ff047225 */ /* 0x000fc800078e0004 */
[----:B------:R-:W-:-:S05]  /*0690*/  IMAD.HI.U32 R4, P0, R9, UR6, R4 ;  /* 0x0000000609047c27 */ /* 0x000fca000f800004 */
[----:B------:R-:W-:Y:S02]  /*06a0*/  IADD3 R7, P1, PT, RZ, R4, RZ ;  /* 0x00000004ff077210 */ /* 0x000fe40007f3e0ff */
[----:B------:R-:W-:-:S03]  /*06b0*/  IADD3.X R6, PT, PT, RZ, RZ, RZ, P0, !PT ;  /* 0x000000ffff067210 */ /* 0x000fc600007fe4ff */
[----:B------:R-:W-:-:S04]  /*06c0*/  IMAD.WIDE.U32 R4, R7, R2, RZ ;  /* 0x0000000207047225 */ /* 0x000fc800078e00ff */
[----:B------:R-:W-:Y:S02]  /*06d0*/  IMAD.X R9, RZ, RZ, R6, P1 ;  /* 0x000000ffff097224 */ /* 0x000fe400008e0606 */
[----:B------:R-:W-:Y:S01]  /*06e0*/  IMAD R7, R7, R3, R5 ;  /* 0x0000000307077224 */ /* 0x000fe200078e0205 */
[----:B------:R-:W-:-:S03]  /*06f0*/  IADD3 R5, P1, PT, -R4, UR6, RZ ;  /* 0x0000000604057c10 */ /* 0x000fc6000ff3e1ff */
[-C--:B------:R-:W-:Y:S01]  /*0700*/  IMAD R7, R9, R2.reuse, R7 ;  /* 0x0000000209077224 */ /* 0x080fe200078e0207 */
[----:B------:R-:W-:-:S03]  /*0710*/  ISETP.GE.U32.AND P0, PT, R5, R2, PT ;  /* 0x000000020500720c */ /* 0x000fc60003f06070 */
[----:B------:R-:W-:Y:S01]  /*0720*/  IMAD.X R4, RZ, RZ, ~R7, P1 ;  /* 0x000000ffff047224 */ /* 0x000fe200008e0e07 */
[----:B------:R-:W-:-:S04]  /*0730*/  IADD3 R7, P1, PT, R5, -R2, RZ ;  /* 0x8000000205077210 */ /* 0x000fc80007f3e0ff */
[CC--:B------:R-:W-:Y:S02]  /*0740*/  ISETP.GE.U32.AND.EX P0, PT, R4.reuse, R3.reuse, PT, P0 ;  /* 0x000000030400720c */ /* 0x0c0fe40003f06100 */
[----:B------:R-:W-:Y:S02]  /*0750*/  IADD3.X R6, PT, PT, R4, ~R3, RZ, P1, !PT ;  /* 0x8000000304067210 */ /* 0x000fe40000ffe4ff */
[----:B------:R-:W-:Y:S02]  /*0760*/  SEL R7, R7, R5, P0 ;  /* 0x0000000507077207 */ /* 0x000fe40000000000 */
[----:B------:R-:W-:Y:S02]  /*0770*/  SEL R6, R6, R4, P0 ;  /* 0x0000000406067207 */ /* 0x000fe40000000000 */
[CC--:B------:R-:W-:Y:S02]  /*0780*/  IADD3 R4, P2, PT, R7.reuse, -R2.reuse, RZ ;  /* 0x8000000207047210 */ /* 0x0c0fe40007f5e0ff */
[----:B------:R-:W-:-:S02]  /*0790*/  ISETP.GE.U32.AND P0, PT, R7, R2, PT ;  /* 0x000000020700720c */ /* 0x000fc40003f06070 */
[----:B------:R-:W-:Y:S01]  /*07a0*/  ISETP.NE.U32.AND P1, PT, R2, RZ, PT ;  /* 0x000000ff0200720c */ /* 0x000fe20003f25070 */
[C---:B------:R-:W-:Y:S01]  /*07b0*/  IMAD.X R5, R6.reuse, 0x1, ~R3, P2 ;  /* 0x0000000106057824 */ /* 0x040fe200010e0e03 */
[----:B------:R-:W-:Y:S01]  /*07c0*/  ISETP.GE.U32.AND.EX P0, PT, R6, R3, PT, P0 ;  /* 0x000000030600720c */ /* 0x000fe20003f06100 */
[----:B------:R-:W-:Y:S01]  /*07d0*/  IMAD.MOV.U32 R2, RZ, RZ, R0 ;  /* 0x000000ffff027224 */ /* 0x000fe200078e0000 */
[----:B------:R-:W-:Y:S01]  /*07e0*/  ISETP.NE.AND.EX P1, PT, R3, RZ, PT, P1 ;  /* 0x000000ff0300720c */ /* 0x000fe20003f25310 */
[----:B------:R-:W-:Y:S01]  /*07f0*/  HFMA2 R3, -RZ, RZ, 0, 0 ;  /* 0x00000000ff037431 */ /* 0x000fe200000001ff */
[----:B------:R-:W-:Y:S02]  /*0800*/  SEL R4, R4, R7, P0 ;  /* 0x0000000704047207 */ /* 0x000fe40000000000 */
[----:B------:R-:W-:Y:S02]  /*0810*/  SEL R5, R5, R6, P0 ;  /* 0x0000000605057207 */ /* 0x000fe40000000000 */
[----:B------:R-:W-:-:S02]  /*0820*/  SEL R4, R4, 0xffffffff, P1 ;  /* 0xffffffff04047807 */ /* 0x000fc40000800000 */
[----:B------:R-:W-:Y:S01]  /*0830*/  SEL R5, R5, 0xffffffff, P1 ;  /* 0xffffffff05057807 */ /* 0x000fe20000800000 */
[----:B------:R-:W-:Y:S06]  /*0840*/  RET.REL.NODEC R2 `(_Z17reduce_polynomialPiS_m) ;  /* 0xfffffff402ec7950 */ /* 0x000fec0003c3ffff */
.L_x_4:
[----:B------:R-:W-:-:S00]  /*0850*/  BRA `(.L_x_4) ;  /* 0xfffffffc00fc7947 */ /* 0x000fc0000383ffff */
[----:B------:R-:W-:-:S00]  /*0860*/  NOP ;  /* 0x0000000000007918 */ /* 0x000fc00000000000 */
        /* <DEDUP_REMOVED lines=9> */
.L_x_6:


//--------------------- .text._Z18calculate_productsPiS_S_m --------------------------
	.section	.text._Z18calculate_productsPiS_S_m,"ax",@progbits
	.align	128
        .global         _Z18calculate_productsPiS_S_m
        .type           _Z18calculate_productsPiS_S_m,@function
        .size           _Z18calculate_productsPiS_S_m,(.L_x_8 - _Z18calculate_productsPiS_S_m)
        .other          _Z18calculate_productsPiS_S_m,@"STO_CUDA_ENTRY STV_DEFAULT"
_Z18calculate_productsPiS_S_m:
.text._Z18calculate_productsPiS_S_m:
[----:B------:R-:W-:Y:S01]  /*0000*/  LDC R1, c[0x0][0x37c] ;  /* 0x0000df00ff017b82 */ /* 0x000fe20000000800 */
[----:B------:R-:W0:Y:S07]  /*0010*/  S2R R9, SR_CTAID.X ;  /* 0x0000000000097919 */ /* 0x000e2e0000002500 */
[----:B------:R-:W0:Y:S01]  /*0020*/  LDC.64 R2, c[0x0][0x388] ;  /* 0x0000e200ff027b82 */ /* 0x000e220000000a00 */
[----:B------:R-:W1:Y:S01]  /*0030*/  LDCU.64 UR4, c[0x0][0x358] ;  /* 0x00006b00ff0477ac */ /* 0x000e620008000a00 */
[----:B------:R-:W2:Y:S06]  /*0040*/  S2R R0, SR_TID.X ;  /* 0x0000000000007919 */ /* 0x000eac0000002100 */
[----:B------:R-:W2:Y:S08]  /*0050*/  LDC.64 R4, c[0x0][0x390] ;  /* 0x0000e400ff047b82 */ /* 0x000eb00000000a00 */
[----:B------:R-:W3:Y:S01]  /*0060*/  LDC.64 R6, c[0x0][0x380] ;  /* 0x0000e000ff067b82 */ /* 0x000ee20000000a00 */
[----:B0-----:R-:W-:-:S04]  /*0070*/  IMAD.WIDE.U32 R2, R9, 0x4, R2 ;  /* 0x0000000409027825 */ /* 0x001fc800078e0002 */
[----:B--2---:R-:W-:Y:S02]  /*0080*/  IMAD.WIDE.U32 R4, R0, 0x4, R4 ;  /* 0x0000000400047825 */ /* 0x004fe400078e0004 */
[----:B-1----:R-:W2:Y:S04]  /*0090*/  LDG.E R2, desc[UR4][R2.64] ;  /* 0x0000000402027981 */ /* 0x002ea8000c1e1900 */
[----:B------:R-:W2:Y:S01]  /*00a0*/  LDG.E R5, desc[UR4][R4.64] ;  /* 0x0000000404057981 */ /* 0x000ea2000c1e1900 */
[----:B------:R-:W0:Y:S02]  /*00b0*/  LDCU UR6, c[0x0][0x360] ;  /* 0x00006c00ff0677ac */ /* 0x000e240008000800 */
[----:B0-----:R-:W-:-:S04]  /*00c0*/  IMAD R9, R9, UR6, R0 ;  /* 0x0000000609097c24 */ /* 0x001fc8000f8e0200 */
[----:B---3--:R-:W-:-:S04]  /*00d0*/  IMAD.WIDE R6, R9, 0x4, R6 ;  /* 0x0000000409067825 */ /* 0x008fc800078e0206 */
[----:B--2---:R-:W-:-:S05]  /*00e0*/  IMAD R9, R2, R5, RZ ;  /* 0x0000000502097224 */ /* 0x004fca00078e02ff */
[----:B------:R-:W-:Y:S01]  /*00f0*/  STG.E desc[UR4][R6.64], R9 ;  /* 0x0000000906007986 */ /* 0x000fe2000c101904 */
[----:B------:R-:W-:Y:S05]  /*0100*/  EXIT ;  /* 0x000000000000794d */ /* 0x000fea0003800000 */
.L_x_5:
        /* <DEDUP_REMOVED lines=15> */
.L_x_8:


//--------------------- .nv.shared.reserved.0     --------------------------
	.section	.nv.shared.reserved.0,"aw",@nobits
	.weak		__nv_reservedSMEM_offset_0_alias
	.size		__nv_reservedSMEM_offset_0_alias, 0, 64
	.other		__nv_reservedSMEM_offset_0_alias,@"STO_CUDA_RESERVED_SHARED STV_DEFAULT"
__nv_reservedSMEM_offset_0_alias:
	.zero		0
	.zero		64


//--------------------- .nv.constant0._Z17reduce_polynomialPiS_m --------------------------
	.section	.nv.constant0._Z17reduce_polynomialPiS_m,"a",@progbits
	.sectionflags	@""
	.align	4
.nv.constant0._Z17reduce_polynomialPiS_m:
	.zero		920


//--------------------- .nv.constant0._Z18calculate_productsPiS_S_m --------------------------
	.section	.nv.constant0._Z18calculate_productsPiS_S_m,"a",@progbits
	.sectionflags	@""
	.align	4
.nv.constant0._Z18calculate_productsPiS_S_m:
	.zero		928


//--------------------- SYMBOLS --------------------------

	.type		.nv.reservedSmem.offset0,@object
	.size		.nv.reservedSmem.offset0,0x4
